//
// Generated by NVIDIA NVVM Compiler
//
// Compiler Build ID: CL-36424714
// Cuda compilation tools, release 13.0, V13.0.88
// Based on NVVM 20.0.0
//

.version 9.0
.target sm_100
.address_size 64

	// .globl	_Z15cudaHelloKernelv
.extern .func  (.param .b32 func_retval0) vprintf
(
	.param .b64 vprintf_param_0,
	.param .b64 vprintf_param_1
)
;
.global .align 1 .b8 $str[41] = {72, 101, 108, 108, 111, 32, 102, 114, 111, 109, 32, 116, 104, 101, 32, 67, 85, 68, 65, 32, 107, 101, 114, 110, 101, 108, 33, 32, 40, 116, 104, 114, 101, 97, 100, 32, 37, 100, 41, 10};

.visible .entry _Z15cudaHelloKernelv()
{
	.local .align 8 .b8 	__local_depot0[8];
	.reg .b64 	%SP;
	.reg .b64 	%SPL;
	.reg .b32 	%r<4>;
	.reg .b64 	%rd<5>;

	mov.u64 	%SPL, __local_depot0;
	cvta.local.u64 	%SP, %SPL;
	add.u64 	%rd1, %SP, 0;
	add.u64 	%rd2, %SPL, 0;
	mov.u32 	%r1, %tid.x;
	st.local.u32 	[%rd2], %r1;
	mov.u64 	%rd3, $str;
	cvta.global.u64 	%rd4, %rd3;
	{ // callseq 0, 0
	.param .b64 param0;
	st.param.b64 	[param0], %rd4;
	.param .b64 param1;
	st.param.b64 	[param1], %rd1;
	.param .b32 retval0;
	call.uni (retval0), 
	vprintf, 
	(
	param0, 
	param1
	);
	ld.param.b32 	%r2, [retval0];
	} // callseq 0
	ret;

}


// ===== COMPILED SASS (sm_100) =====

	.target	sm_100

	.elftype	@"ET_EXEC"


//--------------------- .note.nv.tkinfo           --------------------------
	.section	.note.nv.tkinfo,"",@"SHT_NOTE"
	.sectionflags	@"SHF_NOTE_NV_TKINFO"
	.tkinfo
        /*0018*/ 	.word	0x00000002
        /*0030*/ 	.string	""
        /*0030*/ 	.string	"ptxas"
        /*0030*/ 	.string	"Cuda compilation tools, release 13.0, V13.0.88"
        /*0030*/ 	.string	"Build cuda_13.0.r13.0/compiler.36424714_0"
        /*0030*/ 	.string	"-arch sm_100 -m 64 "



//--------------------- .note.nv.cuinfo           --------------------------
	.section	.note.nv.cuinfo,"",@"SHT_NOTE"
	.sectionflags	@"SHF_NOTE_NV_CUINFO"
        /*0018*/ 	.short	0x0002
        /*001a*/ 	.short	0x0064
        /*001c*/ 	.short	0x0082
	.zero		2


//--------------------- .nv.info                  --------------------------
	.section	.nv.info,"",@"SHT_CUDA_INFO"
	.align	4


	//----- nvinfo : EIATTR_REGCOUNT
	.align		4
        /*0000*/ 	.byte	0x04, 0x2f
        /*0002*/ 	.short	(.L_2 - .L_1)
	.align		4
.L_1:
        /*0004*/ 	.word	index@(_Z15cudaHelloKernelv)
        /*0008*/ 	.word	0x00000018


	//----- nvinfo : EIATTR_FRAME_SIZE
	.align		4
.L_2:
        /*000c*/ 	.byte	0x04, 0x11
        /*000e*/ 	.short	(.L_4 - .L_3)
	.align		4
.L_3:
        /*0010*/ 	.word	index@(_Z15cudaHelloKernelv)
        /*0014*/ 	.word	0x00000008


	//----- nvinfo : EIATTR_MIN_STACK_SIZE
	.align		4
.L_4:
        /*0018*/ 	.byte	0x04, 0x12
        /*001a*/ 	.short	(.L_6 - .L_5)
	.align		4
.L_5:
        /*001c*/ 	.word	index@(_Z15cudaHelloKernelv)
        /*0020*/ 	.word	0x00000008
.L_6:


//--------------------- .nv.compat                --------------------------
	.section	.nv.compat,"",@"SHT_CUDA_COMPAT_INFO"
	.align	4
        /*0000*/ 	.byte	0x02, 0x09, 0x00, 0x00, 0x02, 0x02, 0x01, 0x00, 0x02, 0x05, 0x05, 0x00, 0x03, 0x07, 0x01, 0x01
        /*0010*/ 	.byte	0x02, 0x03, 0x00, 0x00, 0x02, 0x06, 0x01, 0x00, 0x04, 0x0b, 0x08, 0x00, 0x09, 0x00, 0x00, 0x00
        /*0020*/ 	.byte	0x00, 0x00, 0x00, 0x00


//--------------------- .nv.info._Z15cudaHelloKernelv --------------------------
	.section	.nv.info._Z15cudaHelloKernelv,"",@"SHT_CUDA_INFO"
	.sectionflags	@""
	.align	4


	//----- nvinfo : EIATTR_CUDA_API_VERSION
	.align		4
        /*0000*/ 	.byte	0x04, 0x37
        /*0002*/ 	.short	(.L_8 - .L_7)
.L_7:
        /*0004*/ 	.word	0x00000082


	//----- nvinfo : EIATTR_SPARSE_MMA_MASK
	.align		4
.L_8:
        /*0008*/ 	.byte	0x03, 0x50
        /*000a*/ 	.short	0x0000


	//----- nvinfo : EIATTR_MAXREG_COUNT
	.align		4
        /*000c*/ 	.byte	0x03, 0x1b
        /*000e*/ 	.short	0x00ff


	//----- nvinfo : EIATTR_EXTERNS
	.align		4
        /*0010*/ 	.byte	0x04, 0x0f
        /*0012*/ 	.short	(.L_10 - .L_9)


	//   ....[0]....
	.align		4
.L_9:
        /*0014*/ 	.word	index@(vprintf)


	//----- nvinfo : EIATTR_MERCURY_ISA_VERSION
	.align		4
.L_10:
        /*0018*/ 	.byte	0x03, 0x5f
        /*001a*/ 	.short	0x0101


	//----- nvinfo : EIATTR_VRC_CTA_INIT_COUNT
	.align		4
        /*001c*/ 	.byte	0x02, 0x4a
	.zero		1
	.zero		1


	//----- nvinfo : EIATTR_SYSCALL_OFFSETS
	.align		4
        /*0020*/ 	.byte	0x04, 0x46
        /*0022*/ 	.short	(.L_12 - .L_11)


	//   ....[0]....
.L_11:
        /*0024*/ 	.word	0x000000e0


	//----- nvinfo : EIATTR_EXIT_INSTR_OFFSETS
	.align		4
.L_12:
        /*0028*/ 	.byte	0x04, 0x1c
        /*002a*/ 	.short	(.L_14 - .L_13)


	//   ....[0]....
.L_13:
        /*002c*/ 	.word	0x000000f0


	//----- nvinfo : EIATTR_SW_WAR
	.align		4
.L_14:
        /*0030*/ 	.byte	0x04, 0x36
        /*0032*/ 	.short	(.L_16 - .L_15)
.L_15:
        /*0034*/ 	.word	0x00000008
.L_16:


//--------------------- .nv.callgraph             --------------------------
	.section	.nv.callgraph,"",@"SHT_CUDA_CALLGRAPH"
	.align	4
	.sectionentsize	8
	.align		4
        /*0000*/ 	.word	0x00000000
	.align		4
        /*0004*/ 	.word	0xffffffff
	.align		4
        /*0008*/ 	.word	index@(_Z15cudaHelloKernelv)
	.align		4
        /*000c*/ 	.word	index@(vprintf)
	.align		4
        /*0010*/ 	.word	0x00000000
	.align		4
        /*0014*/ 	.word	0xfffffffe
	.align		4
        /*0018*/ 	.word	0x00000000
	.align		4
        /*001c*/ 	.word	0xfffffffd
	.align		4
        /*0020*/ 	.word	0x00000000
	.align		4
        /*0024*/ 	.word	0xfffffffc


//--------------------- .nv.constant4             --------------------------
	.section	.nv.constant4,"a",@progbits
	.align	8
	.align		8
.nv.constant4:
        /*0000*/ 	.dword	vprintf
	.align		8
        /*0008*/ 	.dword	$str


//--------------------- .text._Z15cudaHelloKernelv --------------------------
	.section	.text._Z15cudaHelloKernelv,"ax",@progbits
	.align	128
        .global         _Z15cudaHelloKernelv
        .type           _Z15cudaHelloKernelv,@function
        .size           _Z15cudaHelloKernelv,(.L_x_2 - _Z15cudaHelloKernelv)
        .other          _Z15cudaHelloKernelv,@"STO_CUDA_ENTRY STV_DEFAULT"
_Z15cudaHelloKernelv:
.text._Z15cudaHelloKernelv:
[----:B------:R-:W0:Y:S01]  /*0000*/  LDC R1, c[0x0][0x37c] ;  /* 0x0000df00ff017b82 */ /* 0x000e220000000800 */
[----:B------:R-:W1:Y:S01]  /*0010*/  S2R R8, SR_TID.X ;  /* 0x0000000000087919 */ /* 0x000e620000002100 */
[----:B0-----:R-:W-:Y:S01]  /*0020*/  VIADD R1, R1, 0xfffffff8 ;  /* 0xfffffff801017836 */ /* 0x001fe20000000000 */
[----:B------:R-:W-:Y:S01]  /*0030*/  MOV R0, 0x0 ;  /* 0x0000000000007802 */ /* 0x000fe20000000f00 */
[----:B------:R-:W0:Y:S04]  /*0040*/  LDCU UR4, c[0x0][0x2f8] ;  /* 0x00005f00ff0477ac */ /* 0x000e280008000800 */
[----:B------:R2:W3:Y:S01]  /*0050*/  LDC.64 R2, c[0x4][R0] ;  /* 0x0100000000027b82 */ /* 0x0004e20000000a00 */
[----:B------:R-:W4:Y:S01]  /*0060*/  LDCU.64 UR6, c[0x4][0x8] ;  /* 0x01000100ff0677ac */ /* 0x000f220008000a00 */
[----:B------:R-:W5:Y:S01]  /*0070*/  LDCU UR5, c[0x0][0x2fc] ;  /* 0x00005f80ff0577ac */ /* 0x000f620008000800 */
[----:B0-----:R-:W-:Y:S01]  /*0080*/  IADD3 R6, P0, PT, R1, UR4, RZ ;  /* 0x0000000401067c10 */ /* 0x001fe2000ff1e0ff */
[----:B----4-:R-:W-:Y:S01]  /*0090*/  IMAD.U32 R4, RZ, RZ, UR6 ;  /* 0x00000006ff047e24 */ /* 0x010fe2000f8e00ff */
[----:B------:R-:W-:-:S03]  /*00a0*/  MOV R5, UR7 ;  /* 0x0000000700057c02 */ /* 0x000fc60008000f00 */
[----:B-----5:R-:W-:Y:S01]  /*00b0*/  IMAD.X R7, RZ, RZ, UR5, P0 ;  /* 0x00000005ff077e24 */ /* 0x020fe200080e06ff */
[----:B-1----:R2:W-:Y:S07]  /*00c0*/  STL [R1], R8 ;  /* 0x0000000801007387 */ /* 0x0025ee0000100800 */
[----:B------:R-:W-:-:S07]  /*00d0*/  LEPC R20, `(.L_x_0) ;  /* 0x000000001014794e */ /* 0x000fce0000000000 */
[----:B--23--:R-:W-:Y:S05]  /*00e0*/  CALL.ABS.NOINC R2 ;  /* 0x0000000002007343 */ /* 0x00cfea0003c00000 */
.L_x_0:
[----:B------:R-:W-:Y:S05]  /*00f0*/  EXIT ;  /* 0x000000000000794d */ /* 0x000fea0003800000 */
.L_x_1:
[----:B------:R-:W-:-:S00]  /*0100*/  BRA `(.L_x_1) ;  /* 0xfffffffc00fc7947 */ /* 0x000fc0000383ffff */
[----:B------:R-:W-:-:S00]  /*0110*/  NOP ;  /* 0x0000000000007918 */ /* 0x000fc00000000000 */
        /* <DEDUP_REMOVED lines=14> */
.L_x_2:


//--------------------- .nv.global.init           --------------------------
	.section	.nv.global.init,"aw",@progbits
.nv.global.init:
	.type		$str,@object
	.size		$str,(.L_0 - $str)
$str:
        /*0000*/ 	.byte	0x48, 0x65, 0x6c, 0x6c, 0x6f, 0x20, 0x66, 0x72, 0x6f, 0x6d, 0x20, 0x74, 0x68, 0x65, 0x20, 0x43
        /*0010*/ 	.byte	0x55, 0x44, 0x41, 0x20, 0x6b, 0x65, 0x72, 0x6e, 0x65, 0x6c, 0x21, 0x20, 0x28, 0x74, 0x68, 0x72
        /*0020*/ 	.byte	0x65, 0x61, 0x64, 0x20, 0x25, 0x64, 0x29, 0x0a, 0x00
.L_0:


//--------------------- .nv.shared.reserved.0     --------------------------
	.section	.nv.shared.reserved.0,"aw",@nobits
	.weak		__nv_reservedSMEM_offset_0_alias
	.size		__nv_reservedSMEM_offset_0_alias, 0, 64
	.other		__nv_reservedSMEM_offset_0_alias,@"STO_CUDA_RESERVED_SHARED STV_DEFAULT"
__nv_reservedSMEM_offset_0_alias:
	.zero		0
	.zero		64


//--------------------- .nv.constant0._Z15cudaHelloKernelv --------------------------
	.section	.nv.constant0._Z15cudaHelloKernelv,"a",@progbits
	.sectionflags	@""
	.align	4
.nv.constant0._Z15cudaHelloKernelv:
	.zero		896


//--------------------- SYMBOLS --------------------------

	.type		.nv.reservedSmem.offset0,@object
	.size		.nv.reservedSmem.offset0,0x4
	.type		vprintf,@function
